//
// Generated by NVIDIA NVVM Compiler
//
// Compiler Build ID: CL-36424714
// Cuda compilation tools, release 13.0, V13.0.88
// Based on NVVM 20.0.0
//

.version 9.0
.target sm_100
.address_size 64

	// .globl	_Z6cordevP6float2S0_iPf
.extern .shared .align 16 .b8 buffer[];

.visible .entry _Z6cordevP6float2S0_iPf(
	.param .u64 .ptr .align 1 _Z6cordevP6float2S0_iPf_param_0,
	.param .u64 .ptr .align 1 _Z6cordevP6float2S0_iPf_param_1,
	.param .u32 _Z6cordevP6float2S0_iPf_param_2,
	.param .u64 .ptr .align 1 _Z6cordevP6float2S0_iPf_param_3
)
{
	.reg .pred 	%p<5>;
	.reg .b32 	%r<21>;
	.reg .b32 	%f<13>;
	.reg .b64 	%rd<13>;

	ld.param.u64 	%rd2, [_Z6cordevP6float2S0_iPf_param_0];
	ld.param.u64 	%rd3, [_Z6cordevP6float2S0_iPf_param_1];
	ld.param.u32 	%r20, [_Z6cordevP6float2S0_iPf_param_2];
	ld.param.u64 	%rd1, [_Z6cordevP6float2S0_iPf_param_3];
	cvta.to.global.u64 	%rd4, %rd3;
	cvta.to.global.u64 	%rd5, %rd2;
	mov.u32 	%r7, %nctaid.x;
	mov.u32 	%r8, %ctaid.y;
	mov.u32 	%r9, %ctaid.x;
	mad.lo.s32 	%r1, %r7, %r8, %r9;
	mov.u32 	%r10, %ntid.x;
	mov.u32 	%r11, %ntid.y;
	mul.lo.s32 	%r12, %r10, %r11;
	mov.u32 	%r13, %tid.y;
	mov.u32 	%r14, %tid.x;
	mad.lo.s32 	%r2, %r13, %r10, %r14;
	mad.lo.s32 	%r15, %r12, %r1, %r2;
	mul.wide.u32 	%rd6, %r2, 8;
	add.s64 	%rd7, %rd5, %rd6;
	ld.global.v2.f32 	{%f1, %f2}, [%rd7];
	mul.wide.s32 	%rd8, %r15, 8;
	add.s64 	%rd9, %rd4, %rd8;
	ld.global.v2.f32 	{%f3, %f4}, [%rd9];
	mul.f32 	%f5, %f2, %f4;
	fma.rn.f32 	%f6, %f1, %f3, %f5;
	cvt.rn.f32.s32 	%f7, %r20;
	div.rn.f32 	%f8, %f6, %f7;
	shl.b32 	%r16, %r2, 2;
	mov.u32 	%r17, buffer;
	add.s32 	%r3, %r17, %r16;
	st.shared.f32 	[%r3], %f8;
	bar.sync 	0;
	setp.lt.s32 	%p1, %r20, 2;
	@%p1 bra 	$L__BB0_4;
$L__BB0_1:
	shr.u32 	%r5, %r20, 1;
	setp.ge.u32 	%p2, %r2, %r5;
	@%p2 bra 	$L__BB0_3;
	shl.b32 	%r18, %r5, 2;
	add.s32 	%r19, %r3, %r18;
	ld.shared.f32 	%f9, [%r19];
	ld.shared.f32 	%f10, [%r3];
	add.f32 	%f11, %f9, %f10;
	st.shared.f32 	[%r3], %f11;
$L__BB0_3:
	bar.sync 	0;
	setp.gt.u32 	%p3, %r20, 3;
	mov.u32 	%r20, %r5;
	@%p3 bra 	$L__BB0_1;
$L__BB0_4:
	bar.sync 	0;
	setp.ne.s32 	%p4, %r2, 0;
	@%p4 bra 	$L__BB0_6;
	ld.shared.f32 	%f12, [buffer];
	cvta.to.global.u64 	%rd10, %rd1;
	mul.wide.u32 	%rd11, %r1, 4;
	add.s64 	%rd12, %rd10, %rd11;
	st.global.f32 	[%rd12], %f12;
$L__BB0_6:
	ret;

}


// ===== COMPILED SASS (sm_100) =====

	.target	sm_100

	.elftype	@"ET_EXEC"


//--------------------- .note.nv.tkinfo           --------------------------
	.section	.note.nv.tkinfo,"",@"SHT_NOTE"
	.sectionflags	@"SHF_NOTE_NV_TKINFO"
	.tkinfo
        /*0018*/ 	.word	0x00000002
        /*0030*/ 	.string	""
        /*0030*/ 	.string	"ptxas"
        /*0030*/ 	.string	"Cuda compilation tools, release 13.0, V13.0.88"
        /*0030*/ 	.string	"Build cuda_13.0.r13.0/compiler.36424714_0"
        /*0030*/ 	.string	"-arch sm_100 -m 64 "



//--------------------- .note.nv.cuinfo           --------------------------
	.section	.note.nv.cuinfo,"",@"SHT_NOTE"
	.sectionflags	@"SHF_NOTE_NV_CUINFO"
        /*0018*/ 	.short	0x0002
        /*001a*/ 	.short	0x0064
        /*001c*/ 	.short	0x0082
	.zero		2


//--------------------- .nv.info                  --------------------------
	.section	.nv.info,"",@"SHT_CUDA_INFO"
	.align	4


	//----- nvinfo : EIATTR_REGCOUNT
	.align		4
        /*0000*/ 	.byte	0x04, 0x2f
        /*0002*/ 	.short	(.L_1 - .L_0)
	.align		4
.L_0:
        /*0004*/ 	.word	index@(_Z6cordevP6float2S0_iPf)
        /*0008*/ 	.word	0x00000012


	//----- nvinfo : EIATTR_FRAME_SIZE
	.align		4
.L_1:
        /*000c*/ 	.byte	0x04, 0x11
        /*000e*/ 	.short	(.L_3 - .L_2)
	.align		4
.L_2:
        /*0010*/ 	.word	index@($__internal_0_$__cuda_sm3x_div_rn_noftz_f32_slowpath)
        /*0014*/ 	.word	0x00000000


	//----- nvinfo : EIATTR_FRAME_SIZE
	.align		4
.L_3:
        /*0018*/ 	.byte	0x04, 0x11
        /*001a*/ 	.short	(.L_5 - .L_4)
	.align		4
.L_4:
        /*001c*/ 	.word	index@(_Z6cordevP6float2S0_iPf)
        /*0020*/ 	.word	0x00000000


	//----- nvinfo : EIATTR_MIN_STACK_SIZE
	.align		4
.L_5:
        /*0024*/ 	.byte	0x04, 0x12
        /*0026*/ 	.short	(.L_7 - .L_6)
	.align		4
.L_6:
        /*0028*/ 	.word	index@(_Z6cordevP6float2S0_iPf)
        /*002c*/ 	.word	0x00000000
.L_7:


//--------------------- .nv.compat                --------------------------
	.section	.nv.compat,"",@"SHT_CUDA_COMPAT_INFO"
	.align	4
        /*0000*/ 	.byte	0x02, 0x09, 0x00, 0x00, 0x02, 0x02, 0x01, 0x00, 0x02, 0x05, 0x05, 0x00, 0x03, 0x07, 0x01, 0x01
        /*0010*/ 	.byte	0x02, 0x03, 0x00, 0x00, 0x02, 0x06, 0x01, 0x00, 0x04, 0x0b, 0x08, 0x00, 0x01, 0x00, 0x00, 0x00
        /*0020*/ 	.byte	0x00, 0x00, 0x00, 0x00


//--------------------- .nv.info._Z6cordevP6float2S0_iPf --------------------------
	.section	.nv.info._Z6cordevP6float2S0_iPf,"",@"SHT_CUDA_INFO"
	.sectionflags	@""
	.align	4


	//----- nvinfo : EIATTR_CUDA_API_VERSION
	.align		4
        /*0000*/ 	.byte	0x04, 0x37
        /*0002*/ 	.short	(.L_9 - .L_8)
.L_8:
        /*0004*/ 	.word	0x00000082


	//----- nvinfo : EIATTR_KPARAM_INFO
	.align		4
.L_9:
        /*0008*/ 	.byte	0x04, 0x17
        /*000a*/ 	.short	(.L_11 - .L_10)
.L_10:
        /*000c*/ 	.word	0x00000000
        /*0010*/ 	.short	0x0003
        /*0012*/ 	.short	0x0018
        /*0014*/ 	.byte	0x00, 0xf5, 0x21, 0x00


	//----- nvinfo : EIATTR_KPARAM_INFO
	.align		4
.L_11:
        /*0018*/ 	.byte	0x04, 0x17
        /*001a*/ 	.short	(.L_13 - .L_12)
.L_12:
        /*001c*/ 	.word	0x00000000
        /*0020*/ 	.short	0x0002
        /*0022*/ 	.short	0x0010
        /*0024*/ 	.byte	0x00, 0xf0, 0x11, 0x00


	//----- nvinfo : EIATTR_KPARAM_INFO
	.align		4
.L_13:
        /*0028*/ 	.byte	0x04, 0x17
        /*002a*/ 	.short	(.L_15 - .L_14)
.L_14:
        /*002c*/ 	.word	0x00000000
        /*0030*/ 	.short	0x0001
        /*0032*/ 	.short	0x0008
        /*0034*/ 	.byte	0x00, 0xf5, 0x21, 0x00


	//----- nvinfo : EIATTR_KPARAM_INFO
	.align		4
.L_15:
        /*0038*/ 	.byte	0x04, 0x17
        /*003a*/ 	.short	(.L_17 - .L_16)
.L_16:
        /*003c*/ 	.word	0x00000000
        /*0040*/ 	.short	0x0000
        /*0042*/ 	.short	0x0000
        /*0044*/ 	.byte	0x00, 0xf5, 0x21, 0x00


	//----- nvinfo : EIATTR_SPARSE_MMA_MASK
	.align		4
.L_17:
        /*0048*/ 	.byte	0x03, 0x50
        /*004a*/ 	.short	0x0000


	//----- nvinfo : EIATTR_MAXREG_COUNT
	.align		4
        /*004c*/ 	.byte	0x03, 0x1b
        /*004e*/ 	.short	0x00ff


	//----- nvinfo : EIATTR_NUM_BARRIERS
	.align		4
        /*0050*/ 	.byte	0x02, 0x4c
        /*0052*/ 	.byte	0x01
	.zero		1


	//----- nvinfo : EIATTR_MERCURY_ISA_VERSION
	.align		4
        /*0054*/ 	.byte	0x03, 0x5f
        /*0056*/ 	.short	0x0101


	//----- nvinfo : EIATTR_VRC_CTA_INIT_COUNT
	.align		4
        /*0058*/ 	.byte	0x02, 0x4a
	.zero		1
	.zero		1


	//----- nvinfo : EIATTR_EXIT_INSTR_OFFSETS
	.align		4
        /*005c*/ 	.byte	0x04, 0x1c
        /*005e*/ 	.short	(.L_19 - .L_18)


	//   ....[0]....
.L_18:
        /*0060*/ 	.word	0x000003c0


	//   ....[1]....
        /*0064*/ 	.word	0x00000440


	//----- nvinfo : EIATTR_CRS_STACK_SIZE
	.align		4
.L_19:
        /*0068*/ 	.byte	0x04, 0x1e
        /*006a*/ 	.short	(.L_21 - .L_20)
.L_20:
        /*006c*/ 	.word	0x00000000


	//----- nvinfo : EIATTR_CBANK_PARAM_SIZE
	.align		4
.L_21:
        /*0070*/ 	.byte	0x03, 0x19
        /*0072*/ 	.short	0x0020


	//----- nvinfo : EIATTR_PARAM_CBANK
	.align		4
        /*0074*/ 	.byte	0x04, 0x0a
        /*0076*/ 	.short	(.L_23 - .L_22)
	.align		4
.L_22:
        /*0078*/ 	.word	index@(.nv.constant0._Z6cordevP6float2S0_iPf)
        /*007c*/ 	.short	0x0380
        /*007e*/ 	.short	0x0020


	//----- nvinfo : EIATTR_SW_WAR
	.align		4
.L_23:
        /*0080*/ 	.byte	0x04, 0x36
        /*0082*/ 	.short	(.L_25 - .L_24)
.L_24:
        /*0084*/ 	.word	0x00000008
.L_25:


//--------------------- .nv.callgraph             --------------------------
	.section	.nv.callgraph,"",@"SHT_CUDA_CALLGRAPH"
	.align	4
	.sectionentsize	8
	.align		4
        /*0000*/ 	.word	0x00000000
	.align		4
        /*0004*/ 	.word	0xffffffff
	.align		4
        /*0008*/ 	.word	0x00000000
	.align		4
        /*000c*/ 	.word	0xfffffffe
	.align		4
        /*0010*/ 	.word	0x00000000
	.align		4
        /*0014*/ 	.word	0xfffffffd
	.align		4
        /*0018*/ 	.word	0x00000000
	.align		4
        /*001c*/ 	.word	0xfffffffc


//--------------------- .text._Z6cordevP6float2S0_iPf --------------------------
	.section	.text._Z6cordevP6float2S0_iPf,"ax",@progbits
	.align	128
        .global         _Z6cordevP6float2S0_iPf
        .type           _Z6cordevP6float2S0_iPf,@function
        .size           _Z6cordevP6float2S0_iPf,(.L_x_16 - _Z6cordevP6float2S0_iPf)
        .other          _Z6cordevP6float2S0_iPf,@"STO_CUDA_ENTRY STV_DEFAULT"
_Z6cordevP6float2S0_iPf:
.text._Z6cordevP6float2S0_iPf:
[----:B------:R-:W-:Y:S01]  /*0000*/  LDC R1, c[0x0][0x37c] ;  /* 0x0000df00ff017b82 */ /* 0x000fe20000000800 */
[----:B------:R-:W0:Y:S01]  /*0010*/  S2R R2, SR_CTAID.Y ;  /* 0x0000000000027919 */ /* 0x000e220000002600 */
[----:B------:R-:W0:Y:S06]  /*0020*/  LDCU UR5, c[0x0][0x370] ;  /* 0x00006e00ff0577ac */ /* 0x000e2c0008000800 */
[----:B------:R-:W1:Y:S01]  /*0030*/  LDC.64 R6, c[0x0][0x380] ;  /* 0x0000e000ff067b82 */ /* 0x000e620000000a00 */
[----:B------:R-:W0:Y:S01]  /*0040*/  S2R R3, SR_CTAID.X ;  /* 0x0000000000037919 */ /* 0x000e220000002500 */
[----:B------:R-:W2:Y:S01]  /*0050*/  LDCU UR8, c[0x0][0x360] ;  /* 0x00006c00ff0877ac */ /* 0x000ea20008000800 */
[----:B------:R-:W3:Y:S01]  /*0060*/  S2R R5, SR_TID.Y ;  /* 0x0000000000057919 */ /* 0x000ee20000002200 */
[----:B------:R-:W2:Y:S04]  /*0070*/  LDCU UR4, c[0x0][0x364] ;  /* 0x00006c80ff0477ac */ /* 0x000ea80008000800 */
[----:B------:R-:W4:Y:S01]  /*0080*/  LDC.64 R8, c[0x0][0x388] ;  /* 0x0000e200ff087b82 */ /* 0x000f220000000a00 */
[----:B------:R-:W3:Y:S01]  /*0090*/  S2R R0, SR_TID.X ;  /* 0x0000000000007919 */ /* 0x000ee20000002100 */
[----:B------:R-:W5:Y:S01]  /*00a0*/  LDCU.64 UR6, c[0x0][0x358] ;  /* 0x00006b00ff0677ac */ /* 0x000f620008000a00 */
[----:B--2---:R-:W-:Y:S01]  /*00b0*/  UIMAD UR4, UR8, UR4, URZ ;  /* 0x00000004080472a4 */ /* 0x004fe2000f8e02ff */
[----:B0-----:R-:W-:-:S02]  /*00c0*/  IMAD R2, R2, UR5, R3 ;  /* 0x0000000502027c24 */ /* 0x001fc4000f8e0203 */
[----:B---3--:R-:W-:-:S04]  /*00d0*/  IMAD R5, R5, UR8, R0 ;  /* 0x0000000805057c24 */ /* 0x008fc8000f8e0200 */
[----:B------:R-:W-:-:S04]  /*00e0*/  IMAD R3, R2, UR4, R5 ;  /* 0x0000000402037c24 */ /* 0x000fc8000f8e0205 */
[----:B------:R-:W0:Y:S01]  /*00f0*/  LDCU UR4, c[0x0][0x390] ;  /* 0x00007200ff0477ac */ /* 0x000e220008000800 */
[----:B-1----:R-:W-:-:S04]  /*0100*/  IMAD.WIDE.U32 R6, R5, 0x8, R6 ;  /* 0x0000000805067825 */ /* 0x002fc800078e0006 */
[----:B----4-:R-:W-:Y:S02]  /*0110*/  IMAD.WIDE R8, R3, 0x8, R8 ;  /* 0x0000000803087825 */ /* 0x010fe400078e0208 */
[----:B-----5:R-:W2:Y:S04]  /*0120*/  LDG.E.64 R6, desc[UR6][R6.64] ;  /* 0x0000000606067981 */ /* 0x020ea8000c1e1b00 */
[----:B------:R-:W2:Y:S01]  /*0130*/  LDG.E.64 R8, desc[UR6][R8.64] ;  /* 0x0000000608087981 */ /* 0x000ea2000c1e1b00 */
[----:B------:R-:W-:Y:S01]  /*0140*/  BSSY.RECONVERGENT B0, `(.L_x_0) ;  /* 0x0000011000007945 */ /* 0x000fe20003800200 */
[----:B0-----:R-:W-:Y:S01]  /*0150*/  I2FP.F32.S32 R11, UR4 ;  /* 0x00000004000b7c45 */ /* 0x001fe20008201400 */
[----:B------:R-:W0:Y:S03]  /*0160*/  LDCU UR4, c[0x0][0x390] ;  /* 0x00007200ff0477ac */ /* 0x000e260008000800 */
[----:B------:R-:W1:Y:S02]  /*0170*/  MUFU.RCP R4, R11 ;  /* 0x0000000b00047308 */ /* 0x000e640000001000 */
[----:B-1----:R-:W-:-:S04]  /*0180*/  FFMA R13, -R11, R4, 1 ;  /* 0x3f8000000b0d7423 */ /* 0x002fc80000000104 */
[----:B------:R-:W-:Y:S01]  /*0190*/  FFMA R13, R4, R13, R4 ;  /* 0x0000000d040d7223 */ /* 0x000fe20000000004 */
[----:B0-----:R-:W-:Y:S02]  /*01a0*/  IMAD.U32 R4, RZ, RZ, UR4 ;  /* 0x00000004ff047e24 */ /* 0x001fe4000f8e00ff */
[----:B--2---:R-:W-:-:S04]  /*01b0*/  FMUL R3, R7, R9 ;  /* 0x0000000907037220 */ /* 0x004fc80000400000 */
[----:B------:R-:W-:-:S04]  /*01c0*/  FFMA R0, R6, R8, R3 ;  /* 0x0000000806007223 */ /* 0x000fc80000000003 */
[----:B------:R-:W0:Y:S01]  /*01d0*/  FCHK P0, R0, R11 ;  /* 0x0000000b00007302 */ /* 0x000e220000000000 */
[----:B------:R-:W-:-:S04]  /*01e0*/  FFMA R6, R0, R13, RZ ;  /* 0x0000000d00067223 */ /* 0x000fc800000000ff */
[----:B------:R-:W-:-:S04]  /*01f0*/  FFMA R3, -R11, R6, R0 ;  /* 0x000000060b037223 */ /* 0x000fc80000000100 */
[----:B------:R-:W-:Y:S01]  /*0200*/  FFMA R3, R13, R3, R6 ;  /* 0x000000030d037223 */ /* 0x000fe20000000006 */
[----:B0-----:R-:W-:Y:S06]  /*0210*/  @!P0 BRA `(.L_x_1) ;  /* 0x00000000000c8947 */ /* 0x001fec0003800000 */
[----:B------:R-:W-:-:S07]  /*0220*/  MOV R6, 0x240 ;  /* 0x0000024000067802 */ /* 0x000fce0000000f00 */
[----:B------:R-:W-:Y:S05]  /*0230*/  CALL.REL.NOINC `($__internal_0_$__cuda_sm3x_div_rn_noftz_f32_slowpath) ;  /* 0x0000000000847944 */ /* 0x000fea0003c00000 */
[----:B------:R-:W-:-:S07]  /*0240*/  IMAD.MOV.U32 R3, RZ, RZ, R0 ;  /* 0x000000ffff037224 */ /* 0x000fce00078e0000 */
.L_x_1:
[----:B------:R-:W-:Y:S05]  /*0250*/  BSYNC.RECONVERGENT B0 ;  /* 0x0000000000007941 */ /* 0x000fea0003800200 */
.L_x_0:
[----:B------:R-:W0:Y:S01]  /*0260*/  S2UR UR5, SR_CgaCtaId ;  /* 0x00000000000579c3 */ /* 0x000e220000008800 */
[----:B------:R-:W-:Y:S01]  /*0270*/  UMOV UR4, 0x400 ;  /* 0x0000040000047882 */ /* 0x000fe20000000000 */
[----:B------:R-:W1:Y:S01]  /*0280*/  LDCU UR8, c[0x0][0x390] ;  /* 0x00007200ff0877ac */ /* 0x000e620008000800 */
[----:B------:R-:W-:Y:S01]  /*0290*/  ISETP.NE.AND P1, PT, R5, RZ, PT ;  /* 0x000000ff0500720c */ /* 0x000fe20003f25270 */
[----:B-1----:R-:W-:Y:S02]  /*02a0*/  UISETP.GE.AND UP0, UPT, UR8, 0x2, UPT ;  /* 0x000000020800788c */ /* 0x002fe4000bf06270 */
[----:B0-----:R-:W-:-:S06]  /*02b0*/  ULEA UR4, UR5, UR4, 0x18 ;  /* 0x0000000405047291 */ /* 0x001fcc000f8ec0ff */
[----:B------:R-:W-:-:S05]  /*02c0*/  LEA R0, R5, UR4, 0x2 ;  /* 0x0000000405007c11 */ /* 0x000fca000f8e10ff */
[----:B------:R0:W-:Y:S01]  /*02d0*/  STS [R0], R3 ;  /* 0x0000000300007388 */ /* 0x0001e20000000800 */
[----:B------:R-:W-:Y:S06]  /*02e0*/  BAR.SYNC.DEFER_BLOCKING 0x0 ;  /* 0x0000000000007b1d */ /* 0x000fec0000010000 */
[----:B------:R-:W-:Y:S05]  /*02f0*/  BRA.U !UP0, `(.L_x_2) ;  /* 0x00000001082c7547 */ /* 0x000fea000b800000 */
.L_x_3:
[----:B------:R-:W-:-:S04]  /*0300*/  SHF.R.U32.HI R8, RZ, 0x1, R4 ;  /* 0x00000001ff087819 */ /* 0x000fc80000011604 */
[----:B------:R-:W-:-:S13]  /*0310*/  ISETP.GE.U32.AND P0, PT, R5, R8, PT ;  /* 0x000000080500720c */ /* 0x000fda0003f06070 */
[----:B0-----:R-:W-:Y:S01]  /*0320*/  @!P0 IMAD R3, R8, 0x4, R0 ;  /* 0x0000000408038824 */ /* 0x001fe200078e0200 */
[----:B------:R-:W-:Y:S05]  /*0330*/  @!P0 LDS R6, [R0] ;  /* 0x0000000000068984 */ /* 0x000fea0000000800 */
[----:B------:R-:W0:Y:S02]  /*0340*/  @!P0 LDS R3, [R3] ;  /* 0x0000000003038984 */ /* 0x000e240000000800 */
[----:B0-----:R-:W-:-:S05]  /*0350*/  @!P0 FADD R7, R3, R6 ;  /* 0x0000000603078221 */ /* 0x001fca0000000000 */
[----:B------:R1:W-:Y:S01]  /*0360*/  @!P0 STS [R0], R7 ;  /* 0x0000000700008388 */ /* 0x0003e20000000800 */
[----:B------:R-:W-:Y:S01]  /*0370*/  BAR.SYNC.DEFER_BLOCKING 0x0 ;  /* 0x0000000000007b1d */ /* 0x000fe20000010000 */
[----:B------:R-:W-:Y:S01]  /*0380*/  ISETP.GT.U32.AND P0, PT, R4, 0x3, PT ;  /* 0x000000030400780c */ /* 0x000fe20003f04070 */
[----:B------:R-:W-:-:S12]  /*0390*/  IMAD.MOV.U32 R4, RZ, RZ, R8 ;  /* 0x000000ffff047224 */ /* 0x000fd800078e0008 */
[----:B-1----:R-:W-:Y:S05]  /*03a0*/  @P0 BRA `(.L_x_3) ;  /* 0xfffffffc00d40947 */ /* 0x002fea000383ffff */
.L_x_2:
[----:B------:R-:W-:Y:S06]  /*03b0*/  BAR.SYNC.DEFER_BLOCKING 0x0 ;  /* 0x0000000000007b1d */ /* 0x000fec0000010000 */
[----:B------:R-:W-:Y:S05]  /*03c0*/  @P1 EXIT ;  /* 0x000000000000194d */ /* 0x000fea0003800000 */
[----:B------:R-:W1:Y:S01]  /*03d0*/  S2UR UR5, SR_CgaCtaId ;  /* 0x00000000000579c3 */ /* 0x000e620000008800 */
[----:B------:R-:W-:-:S07]  /*03e0*/  UMOV UR4, 0x400 ;  /* 0x0000040000047882 */ /* 0x000fce0000000000 */
[----:B------:R-:W0:Y:S01]  /*03f0*/  LDC.64 R4, c[0x0][0x398] ;  /* 0x0000e600ff047b82 */ /* 0x000e220000000a00 */
[----:B-1----:R-:W-:Y:S01]  /*0400*/  ULEA UR4, UR5, UR4, 0x18 ;  /* 0x0000000405047291 */ /* 0x002fe2000f8ec0ff */
[----:B0-----:R-:W-:-:S08]  /*0410*/  IMAD.WIDE.U32 R2, R2, 0x4, R4 ;  /* 0x0000000402027825 */ /* 0x001fd000078e0004 */
[----:B------:R-:W0:Y:S04]  /*0420*/  LDS R7, [UR4] ;  /* 0x00000004ff077984 */ /* 0x000e280008000800 */
[----:B0-----:R-:W-:Y:S01]  /*0430*/  STG.E desc[UR6][R2.64], R7 ;  /* 0x0000000702007986 */ /* 0x001fe2000c101906 */
[----:B------:R-:W-:Y:S05]  /*0440*/  EXIT ;  /* 0x000000000000794d */ /* 0x000fea0003800000 */
        .weak           $__internal_0_$__cuda_sm3x_div_rn_noftz_f32_slowpath
        .type           $__internal_0_$__cuda_sm3x_div_rn_noftz_f32_slowpath,@function
        .size           $__internal_0_$__cuda_sm3x_div_rn_noftz_f32_slowpath,(.L_x_16 - $__internal_0_$__cuda_sm3x_div_rn_noftz_f32_slowpath)
$__internal_0_$__cuda_sm3x_div_rn_noftz_f32_slowpath:
[----:B------:R-:W-:Y:S01]  /*0450*/  SHF.R.U32.HI R7, RZ, 0x17, R11 ;  /* 0x00000017ff077819 */ /* 0x000fe2000001160b */
[----:B------:R-:W-:Y:S01]  /*0460*/  BSSY.RECONVERGENT B1, `(.L_x_4) ;  /* 0x0000064000017945 */ /* 0x000fe20003800200 */
[--C-:B------:R-:W-:Y:S01]  /*0470*/  SHF.R.U32.HI R3, RZ, 0x17, R0.reuse ;  /* 0x00000017ff037819 */ /* 0x100fe20000011600 */
[----:B------:R-:W-:Y:S01]  /*0480*/  IMAD.MOV.U32 R10, RZ, RZ, R0 ;  /* 0x000000ffff0a7224 */ /* 0x000fe200078e0000 */
[----:B------:R-:W-:Y:S02]  /*0490*/  LOP3.LUT R9, R7, 0xff, RZ, 0xc0, !PT ;  /* 0x000000ff07097812 */ /* 0x000fe400078ec0ff */
[----:B------:R-:W-:-:S03]  /*04a0*/  LOP3.LUT R8, R3, 0xff, RZ, 0xc0, !PT ;  /* 0x000000ff03087812 */ /* 0x000fc600078ec0ff */
[----:B------:R-:W-:Y:S02]  /*04b0*/  VIADD R13, R9, 0xffffffff ;  /* 0xffffffff090d7836 */ /* 0x000fe40000000000 */
[----:B------:R-:W-:-:S03]  /*04c0*/  VIADD R12, R8, 0xffffffff ;  /* 0xffffffff080c7836 */ /* 0x000fc60000000000 */
[----:B------:R-:W-:-:S04]  /*04d0*/  ISETP.GT.U32.AND P0, PT, R13, 0xfd, PT ;  /* 0x000000fd0d00780c */ /* 0x000fc80003f04070 */
[----:B------:R-:W-:-:S13]  /*04e0*/  ISETP.GT.U32.OR P0, PT, R12, 0xfd, P0 ;  /* 0x000000fd0c00780c */ /* 0x000fda0000704470 */
[----:B------:R-:W-:Y:S01]  /*04f0*/  @!P0 IMAD.MOV.U32 R7, RZ, RZ, RZ ;  /* 0x000000ffff078224 */ /* 0x000fe200078e00ff */
[----:B------:R-:W-:Y:S06]  /*0500*/  @!P0 BRA `(.L_x_5) ;  /* 0x0000000000608947 */ /* 0x000fec0003800000 */
[----:B------:R-:W-:Y:S01]  /*0510*/  FSETP.GTU.FTZ.AND P0, PT, |R0|, +INF , PT ;  /* 0x7f8000000000780b */ /* 0x000fe20003f1c200 */
[----:B------:R-:W-:Y:S01]  /*0520*/  IMAD.MOV.U32 R3, RZ, RZ, R11 ;  /* 0x000000ffff037224 */ /* 0x000fe200078e000b */
[----:B------:R-:W-:-:S04]  /*0530*/  FSETP.GTU.FTZ.AND P1, PT, |R11|, +INF , PT ;  /* 0x7f8000000b00780b */ /* 0x000fc80003f3c200 */
[----:B------:R-:W-:-:S13]  /*0540*/  PLOP3.LUT P0, PT, P0, P1, PT, 0xf8, 0x8f ;  /* 0x00000000008f781c */ /* 0x000fda0000703f70 */
[----:B------:R-:W-:Y:S05]  /*0550*/  @P0 BRA `(.L_x_6) ;  /* 0x00000004004c0947 */ /* 0x000fea0003800000 */
[----:B------:R-:W-:-:S13]  /*0560*/  LOP3.LUT P0, RZ, R11, 0x7fffffff, R10, 0xc8, !PT ;  /* 0x7fffffff0bff7812 */ /* 0x000fda000780c80a */
[----:B------:R-:W-:Y:S05]  /*0570*/  @!P0 BRA `(.L_x_7) ;  /* 0x00000004003c8947 */ /* 0x000fea0003800000 */
[C---:B------:R-:W-:Y:S02]  /*0580*/  FSETP.NEU.FTZ.AND P2, PT, |R0|.reuse, +INF , PT ;  /* 0x7f8000000000780b */ /* 0x040fe40003f5d200 */
[----:B------:R-:W-:Y:S02]  /*0590*/  FSETP.NEU.FTZ.AND P1, PT, |R3|, +INF , PT ;  /* 0x7f8000000300780b */ /* 0x000fe40003f3d200 */
[----:B------:R-:W-:-:S11]  /*05a0*/  FSETP.NEU.FTZ.AND P0, PT, |R0|, +INF , PT ;  /* 0x7f8000000000780b */ /* 0x000fd60003f1d200 */
[----:B------:R-:W-:Y:S05]  /*05b0*/  @!P1 BRA !P2, `(.L_x_7) ;  /* 0x00000004002c9947 */ /* 0x000fea0005000000 */
[----:B------:R-:W-:-:S04]  /*05c0*/  LOP3.LUT P2, RZ, R10, 0x7fffffff, RZ, 0xc0, !PT ;  /* 0x7fffffff0aff7812 */ /* 0x000fc8000784c0ff */
[----:B------:R-:W-:-:S13]  /*05d0*/  PLOP3.LUT P1, PT, P1, P2, PT, 0x2f, 0xf2 ;  /* 0x0000000000f2781c */ /* 0x000fda0000f24577 */
[----:B------:R-:W-:Y:S05]  /*05e0*/  @P1 BRA `(.L_x_8) ;  /* 0x0000000400181947 */ /* 0x000fea0003800000 */
[----:B------:R-:W-:-:S04]  /*05f0*/  LOP3.LUT P1, RZ, R11, 0x7fffffff, RZ, 0xc0, !PT ;  /* 0x7fffffff0bff7812 */ /* 0x000fc8000782c0ff */
[----:B------:R-:W-:-:S13]  /*0600*/  PLOP3.LUT P0, PT, P0, P1, PT, 0x2f, 0xf2 ;  /* 0x0000000000f2781c */ /* 0x000fda0000702577 */
[----:B------:R-:W-:Y:S05]  /*0610*/  @P0 BRA `(.L_x_9) ;  /* 0x0000000400000947 */ /* 0x000fea0003800000 */
[----:B------:R-:W-:Y:S02]  /*0620*/  ISETP.GE.AND P0, PT, R12, RZ, PT ;  /* 0x000000ff0c00720c */ /* 0x000fe40003f06270 */
[----:B------:R-:W-:-:S11]  /*0630*/  ISETP.GE.AND P1, PT, R13, RZ, PT ;  /* 0x000000ff0d00720c */ /* 0x000fd60003f26270 */
[----:B------:R-:W-:Y:S02]  /*0640*/  @P0 IMAD.MOV.U32 R7, RZ, RZ, RZ ;  /* 0x000000ffff070224 */ /* 0x000fe400078e00ff */
[----:B------:R-:W-:Y:S01]  /*0650*/  @!P0 FFMA R10, R0, 1.84467440737095516160e+19, RZ ;  /* 0x5f800000000a8823 */ /* 0x000fe200000000ff */
[----:B------:R-:W-:Y:S02]  /*0660*/  @!P0 IMAD.MOV.U32 R7, RZ, RZ, -0x40 ;  /* 0xffffffc0ff078424 */ /* 0x000fe400078e00ff */
[----:B------:R-:W-:Y:S02]  /*0670*/  @!P1 FFMA R11, R3, 1.84467440737095516160e+19, RZ ;  /* 0x5f800000030b9823 */ /* 0x000fe400000000ff */
[----:B------:R-:W-:-:S07]  /*0680*/  @!P1 VIADD R7, R7, 0x40 ;  /* 0x0000004007079836 */ /* 0x000fce0000000000 */
.L_x_5:
[----:B------:R-:W-:Y:S01]  /*0690*/  LEA R0, R9, 0xc0800000, 0x17 ;  /* 0xc080000009007811 */ /* 0x000fe200078eb8ff */
[----:B------:R-:W-:Y:S01]  /*06a0*/  VIADD R8, R8, 0xffffff81 ;  /* 0xffffff8108087836 */ /* 0x000fe20000000000 */
[----:B------:R-:W-:Y:S03]  /*06b0*/  BSSY.RECONVERGENT B2, `(.L_x_10) ;  /* 0x0000035000027945 */ /* 0x000fe60003800200 */
[----:B------:R-:W-:Y:S02]  /*06c0*/  IMAD.IADD R11, R11, 0x1, -R0 ;  /* 0x000000010b0b7824 */ /* 0x000fe400078e0a00 */
[C---:B------:R-:W-:Y:S01]  /*06d0*/  IMAD R0, R8.reuse, -0x800000, R10 ;  /* 0xff80000008007824 */ /* 0x040fe200078e020a */
[----:B------:R-:W-:Y:S01]  /*06e0*/  IADD3 R8, PT, PT, R8, 0x7f, -R9 ;  /* 0x0000007f08087810 */ /* 0x000fe20007ffe809 */
[----:B------:R-:W0:Y:S01]  /*06f0*/  MUFU.RCP R3, R11 ;  /* 0x0000000b00037308 */ /* 0x000e220000001000 */
[----:B------:R-:W-:-:S03]  /*0700*/  FADD.FTZ R13, -R11, -RZ ;  /* 0x800000ff0b0d7221 */ /* 0x000fc60000010100 */
[----:B------:R-:W-:Y:S02]  /*0710*/  IMAD.IADD R8, R8, 0x1, R7 ;  /* 0x0000000108087824 */ /* 0x000fe400078e0207 */
[----:B0-----:R-:W-:-:S04]  /*0720*/  FFMA R12, R3, R13, 1 ;  /* 0x3f800000030c7423 */ /* 0x001fc8000000000d */
[----:B------:R-:W-:-:S04]  /*0730*/  FFMA R12, R3, R12, R3 ;  /* 0x0000000c030c7223 */ /* 0x000fc80000000003 */
[----:B------:R-:W-:-:S04]  /*0740*/  FFMA R3, R0, R12, RZ ;  /* 0x0000000c00037223 */ /* 0x000fc800000000ff */
[----:B------:R-:W-:-:S04]  /*0750*/  FFMA R10, R13, R3, R0 ;  /* 0x000000030d0a7223 */ /* 0x000fc80000000000 */
[----:B------:R-:W-:-:S04]  /*0760*/  FFMA R15, R12, R10, R3 ;  /* 0x0000000a0c0f7223 */ /* 0x000fc80000000003 */
[----:B------:R-:W-:-:S04]  /*0770*/  FFMA R10, R13, R15, R0 ;  /* 0x0000000f0d0a7223 */ /* 0x000fc80000000000 */
[----:B------:R-:W-:-:S05]  /*0780*/  FFMA R0, R12, R10, R15 ;  /* 0x0000000a0c007223 */ /* 0x000fca000000000f */
[----:B------:R-:W-:-:S04]  /*0790*/  SHF.R.U32.HI R3, RZ, 0x17, R0 ;  /* 0x00000017ff037819 */ /* 0x000fc80000011600 */
[----:B------:R-:W-:-:S05]  /*07a0*/  LOP3.LUT R3, R3, 0xff, RZ, 0xc0, !PT ;  /* 0x000000ff03037812 */ /* 0x000fca00078ec0ff */
[----:B------:R-:W-:-:S04]  /*07b0*/  IMAD.IADD R9, R3, 0x1, R8 ;  /* 0x0000000103097824 */ /* 0x000fc800078e0208 */
[----:B------:R-:W-:-:S05]  /*07c0*/  VIADD R3, R9, 0xffffffff ;  /* 0xffffffff09037836 */ /* 0x000fca0000000000 */
[----:B------:R-:W-:-:S13]  /*07d0*/  ISETP.GE.U32.AND P0, PT, R3, 0xfe, PT ;  /* 0x000000fe0300780c */ /* 0x000fda0003f06070 */
[----:B------:R-:W-:Y:S05]  /*07e0*/  @!P0 BRA `(.L_x_11) ;  /* 0x0000000000808947 */ /* 0x000fea0003800000 */
[----:B------:R-:W-:-:S13]  /*07f0*/  ISETP.GT.AND P0, PT, R9, 0xfe, PT ;  /* 0x000000fe0900780c */ /* 0x000fda0003f04270 */
[----:B------:R-:W-:Y:S05]  /*0800*/  @P0 BRA `(.L_x_12) ;  /* 0x00000000006c0947 */ /* 0x000fea0003800000 */
[----:B------:R-:W-:-:S13]  /*0810*/  ISETP.GE.AND P0, PT, R9, 0x1, PT ;  /* 0x000000010900780c */ /* 0x000fda0003f06270 */
[----:B------:R-:W-:Y:S05]  /*0820*/  @P0 BRA `(.L_x_13) ;  /* 0x0000000000740947 */ /* 0x000fea0003800000 */
[----:B------:R-:W-:Y:S02]  /*0830*/  ISETP.GE.AND P0, PT, R9, -0x18, PT ;  /* 0xffffffe80900780c */ /* 0x000fe40003f06270 */
[----:B------:R-:W-:-:S11]  /*0840*/  LOP3.LUT R0, R0, 0x80000000, RZ, 0xc0, !PT ;  /* 0x8000000000007812 */ /* 0x000fd600078ec0ff */
[----:B------:R-:W-:Y:S05]  /*0850*/  @!P0 BRA `(.L_x_13) ;  /* 0x0000000000688947 */ /* 0x000fea0003800000 */
[CCC-:B------:R-:W-:Y:S01]  /*0860*/  FFMA.RZ R3, R12.reuse, R10.reuse, R15.reuse ;  /* 0x0000000a0c037223 */ /* 0x1c0fe2000000c00f */
[CCC-:B------:R-:W-:Y:S01]  /*0870*/  FFMA.RM R8, R12.reuse, R10.reuse, R15.reuse ;  /* 0x0000000a0c087223 */ /* 0x1c0fe2000000400f */
[C---:B------:R-:W-:Y:S02]  /*0880*/  ISETP.NE.AND P2, PT, R9.reuse, RZ, PT ;  /* 0x000000ff0900720c */ /* 0x040fe40003f45270 */
[----:B------:R-:W-:Y:S02]  /*0890*/  ISETP.NE.AND P1, PT, R9, RZ, PT ;  /* 0x000000ff0900720c */ /* 0x000fe40003f25270 */
[----:B------:R-:W-:Y:S01]  /*08a0*/  LOP3.LUT R7, R3, 0x7fffff, RZ, 0xc0, !PT ;  /* 0x007fffff03077812 */ /* 0x000fe200078ec0ff */
[----:B------:R-:W-:Y:S01]  /*08b0*/  FFMA.RP R3, R12, R10, R15 ;  /* 0x0000000a0c037223 */ /* 0x000fe2000000800f */
[----:B------:R-:W-:Y:S02]  /*08c0*/  VIADD R10, R9, 0x20 ;  /* 0x00000020090a7836 */ /* 0x000fe40000000000 */
[----:B------:R-:W-:Y:S01]  /*08d0*/  LOP3.LUT R7, R7, 0x800000, RZ, 0xfc, !PT ;  /* 0x0080000007077812 */ /* 0x000fe200078efcff */
[----:B------:R-:W-:Y:S01]  /*08e0*/  IMAD.MOV R9, RZ, RZ, -R9 ;  /* 0x000000ffff097224 */ /* 0x000fe200078e0a09 */
[----:B------:R-:W-:-:S02]  /*08f0*/  FSETP.NEU.FTZ.AND P0, PT, R3, R8, PT ;  /* 0x000000080300720b */ /* 0x000fc40003f1d000 */
[----:B------:R-:W-:Y:S02]  /*0900*/  SHF.L.U32 R10, R7, R10, RZ ;  /* 0x0000000a070a7219 */ /* 0x000fe400000006ff */
[----:B------:R-:W-:Y:S02]  /*0910*/  SEL R8, R9, RZ, P2 ;  /* 0x000000ff09087207 */ /* 0x000fe40001000000 */
[----:B------:R-:W-:Y:S02]  /*0920*/  ISETP.NE.AND P1, PT, R10, RZ, P1 ;  /* 0x000000ff0a00720c */ /* 0x000fe40000f25270 */
[----:B------:R-:W-:Y:S02]  /*0930*/  SHF.R.U32.HI R8, RZ, R8, R7 ;  /* 0x00000008ff087219 */ /* 0x000fe40000011607 */
[----:B------:R-:W-:Y:S02]  /*0940*/  PLOP3.LUT P0, PT, P0, P1, PT, 0xf8, 0x8f ;  /* 0x00000000008f781c */ /* 0x000fe40000703f70 */
[----:B------:R-:W-:-:S02]  /*0950*/  SHF.R.U32.HI R10, RZ, 0x1, R8 ;  /* 0x00000001ff0a7819 */ /* 0x000fc40000011608 */
[----:B------:R-:W-:-:S04]  /*0960*/  SEL R3, RZ, 0x1, !P0 ;  /* 0x00000001ff037807 */ /* 0x000fc80004000000 */
[----:B------:R-:W-:-:S04]  /*0970*/  LOP3.LUT R3, R3, 0x1, R10, 0xf8, !PT ;  /* 0x0000000103037812 */ /* 0x000fc800078ef80a */
[----:B------:R-:W-:-:S05]  /*0980*/  LOP3.LUT R3, R3, R8, RZ, 0xc0, !PT ;  /* 0x0000000803037212 */ /* 0x000fca00078ec0ff */
[----:B------:R-:W-:-:S05]  /*0990*/  IMAD.IADD R3, R10, 0x1, R3 ;  /* 0x000000010a037824 */ /* 0x000fca00078e0203 */
[----:B------:R-:W-:Y:S01]  /*09a0*/  LOP3.LUT R0, R3, R0, RZ, 0xfc, !PT ;  /* 0x0000000003007212 */ /* 0x000fe200078efcff */
[----:B------:R-:W-:Y:S06]  /*09b0*/  BRA `(.L_x_13) ;  /* 0x0000000000107947 */ /* 0x000fec0003800000 */
.L_x_12:
[----:B------:R-:W-:-:S04]  /*09c0*/  LOP3.LUT R0, R0, 0x80000000, RZ, 0xc0, !PT ;  /* 0x8000000000007812 */ /* 0x000fc800078ec0ff */
[----:B------:R-:W-:Y:S01]  /*09d0*/  LOP3.LUT R0, R0, 0x7f800000, RZ, 0xfc, !PT ;  /* 0x7f80000000007812 */ /* 0x000fe200078efcff */
[----:B------:R-:W-:Y:S06]  /*09e0*/  BRA `(.L_x_13) ;  /* 0x0000000000047947 */ /* 0x000fec0003800000 */
.L_x_11:
[----:B------:R-:W-:-:S07]  /*09f0*/  IMAD R0, R8, 0x800000, R0 ;  /* 0x0080000008007824 */ /* 0x000fce00078e0200 */
.L_x_13:
[----:B------:R-:W-:Y:S05]  /*0a00*/  BSYNC.RECONVERGENT B2 ;  /* 0x0000000000027941 */ /* 0x000fea0003800200 */
.L_x_10:
[----:B------:R-:W-:Y:S05]  /*0a10*/  BRA `(.L_x_14) ;  /* 0x0000000000207947 */ /* 0x000fea0003800000 */
.L_x_9:
[----:B------:R-:W-:-:S04]  /*0a20*/  LOP3.LUT R0, R11, 0x80000000, R10, 0x48, !PT ;  /* 0x800000000b007812 */ /* 0x000fc800078e480a */
[----:B------:R-:W-:Y:S01]  /*0a30*/  LOP3.LUT R0, R0, 0x7f800000, RZ, 0xfc, !PT ;  /* 0x7f80000000007812 */ /* 0x000fe200078efcff */
[----:B------:R-:W-:Y:S06]  /*0a40*/  BRA `(.L_x_14) ;  /* 0x0000000000147947 */ /* 0x000fec0003800000 */
.L_x_8:
[----:B------:R-:W-:Y:S01]  /*0a50*/  LOP3.LUT R0, R11, 0x80000000, R10, 0x48, !PT ;  /* 0x800000000b007812 */ /* 0x000fe200078e480a */
[----:B------:R-:W-:Y:S06]  /*0a60*/  BRA `(.L_x_14) ;  /* 0x00000000000c7947 */ /* 0x000fec0003800000 */
.L_x_7:
[----:B------:R-:W0:Y:S01]  /*0a70*/  MUFU.RSQ R0, -QNAN ;  /* 0xffc0000000007908 */ /* 0x000e220000001400 */
[----:B------:R-:W-:Y:S05]  /*0a80*/  BRA `(.L_x_14) ;  /* 0x0000000000047947 */ /* 0x000fea0003800000 */
.L_x_6:
[----:B------:R-:W-:-:S07]  /*0a90*/  FADD.FTZ R0, R0, R3 ;  /* 0x0000000300007221 */ /* 0x000fce0000010000 */
.L_x_14:
[----:B------:R-:W-:Y:S05]  /*0aa0*/  BSYNC.RECONVERGENT B1 ;  /* 0x0000000000017941 */ /* 0x000fea0003800200 */
.L_x_4:
[----:B------:R-:W-:-:S04]  /*0ab0*/  IMAD.MOV.U32 R7, RZ, RZ, 0x0 ;  /* 0x00000000ff077424 */ /* 0x000fc800078e00ff */
[----:B0-----:R-:W-:Y:S05]  /*0ac0*/  RET.REL.NODEC R6 `(_Z6cordevP6float2S0_iPf) ;  /* 0xfffffff4064c7950 */ /* 0x001fea0003c3ffff */
.L_x_15:
[----:B------:R-:W-:-:S00]  /*0ad0*/  BRA `(.L_x_15) ;  /* 0xfffffffc00fc7947 */ /* 0x000fc0000383ffff */
[----:B------:R-:W-:-:S00]  /*0ae0*/  NOP ;  /* 0x0000000000007918 */ /* 0x000fc00000000000 */
        /* <DEDUP_REMOVED lines=9> */
.L_x_16:


//--------------------- .nv.shared._Z6cordevP6float2S0_iPf --------------------------
	.section	.nv.shared._Z6cordevP6float2S0_iPf,"aw",@nobits
	.sectionflags	@""
	.align	16
	.zero		1024


//--------------------- .nv.shared.reserved.0     --------------------------
	.section	.nv.shared.reserved.0,"aw",@nobits
	.weak		__nv_reservedSMEM_offset_0_alias
	.size		__nv_reservedSMEM_offset_0_alias, 0, 64
	.other		__nv_reservedSMEM_offset_0_alias,@"STO_CUDA_RESERVED_SHARED STV_DEFAULT"
__nv_reservedSMEM_offset_0_alias:
	.zero		0
	.zero		64


//--------------------- .nv.constant0._Z6cordevP6float2S0_iPf --------------------------
	.section	.nv.constant0._Z6cordevP6float2S0_iPf,"a",@progbits
	.sectionflags	@""
	.align	4
.nv.constant0._Z6cordevP6float2S0_iPf:
	.zero		928


//--------------------- SYMBOLS --------------------------

	.type		.nv.reservedSmem.offset0,@object
	.size		.nv.reservedSmem.offset0,0x4
	.type		.nv.reservedSmem.cap,@object
	.size		.nv.reservedSmem.cap,0x4
